	.headerflags	@"EF_CUDA_TEXMODE_UNIFIED EF_CUDA_64BIT_ADDRESS EF_CUDA_ACCELERATORS EF_CUDA_SM90 EF_CUDA_VIRTUAL_SM(EF_CUDA_SM90)"
	.elftype	@"ET_EXEC"


//--------------------- .nv.info                  --------------------------
	.section	.nv.info,"",@"SHT_CUDA_INFO"
	.align	4


	//----- nvinfo : EIATTR_REGCOUNT
	.align		4
        /*0000*/ 	.byte	0x04, 0x2f
        /*0002*/ 	.short	(.L_3 - .L_2)
	.align		4
.L_2:
        /*0004*/ 	.word	index@(triton_poi_fused__native_batch_norm_legit_no_training_convolution_41)
        /*0008*/ 	.word	0x00000020


	//----- nvinfo : EIATTR_MIN_STACK_SIZE
	.align		4
.L_3:
        /*000c*/ 	.byte	0x04, 0x12
        /*000e*/ 	.short	(.L_5 - .L_4)
	.align		4
.L_4:
        /*0010*/ 	.word	index@(triton_poi_fused__native_batch_norm_legit_no_training_convolution_41)
        /*0014*/ 	.word	0x00000000


	//----- nvinfo : EIATTR_FRAME_SIZE
	.align		4
.L_5:
        /*0018*/ 	.byte	0x04, 0x11
        /*001a*/ 	.short	(.L_7 - .L_6)
	.align		4
.L_6:
        /*001c*/ 	.word	index@(triton_poi_fused__native_batch_norm_legit_no_training_convolution_41)
        /*0020*/ 	.word	0x00000000


	//----- nvinfo : EIATTR_MIN_STACK_SIZE
	.align		4
.L_7:
        /*0024*/ 	.byte	0x04, 0x12
        /*0026*/ 	.short	(.L_9 - .L_8)
	.align		4
.L_8:
        /*0028*/ 	.word	index@(triton_poi_fused__native_batch_norm_legit_no_training_convolution_41)
        /*002c*/ 	.word	0x00000000
.L_9:


//--------------------- .nv.info.triton_poi_fused__native_batch_norm_legit_no_training_convolution_41 --------------------------
	.section	.nv.info.triton_poi_fused__native_batch_norm_legit_no_training_convolution_41,"",@"SHT_CUDA_INFO"
	.sectionflags	@""
	.align	4


	//----- nvinfo : EIATTR_CUDA_API_VERSION
	.align		4
        /*0000*/ 	.byte	0x04, 0x37
        /*0002*/ 	.short	(.L_11 - .L_10)
.L_10:
        /*0004*/ 	.word	0x0000007c


	//----- nvinfo : EIATTR_KPARAM_INFO
	.align		4
.L_11:
        /*0008*/ 	.byte	0x04, 0x17
        /*000a*/ 	.short	(.L_13 - .L_12)
.L_12:
        /*000c*/ 	.word	0x00000000
        /*0010*/ 	.short	0x0007
        /*0012*/ 	.short	0x0038
        /*0014*/ 	.byte	0x00, 0xf0, 0x11, 0x00


	//----- nvinfo : EIATTR_KPARAM_INFO
	.align		4
.L_13:
        /*0018*/ 	.byte	0x04, 0x17
        /*001a*/ 	.short	(.L_15 - .L_14)
.L_14:
        /*001c*/ 	.word	0x00000000
        /*0020*/ 	.short	0x0006
        /*0022*/ 	.short	0x0030
        /*0024*/ 	.byte	0x00, 0xf4, 0x21, 0x00


	//----- nvinfo : EIATTR_KPARAM_INFO
	.align		4
.L_15:
        /*0028*/ 	.byte	0x04, 0x17
        /*002a*/ 	.short	(.L_17 - .L_16)
.L_16:
        /*002c*/ 	.word	0x00000000
        /*0030*/ 	.short	0x0005
        /*0032*/ 	.short	0x0028
        /*0034*/ 	.byte	0x00, 0xf4, 0x21, 0x00


	//----- nvinfo : EIATTR_KPARAM_INFO
	.align		4
.L_17:
        /*0038*/ 	.byte	0x04, 0x17
        /*003a*/ 	.short	(.L_19 - .L_18)
.L_18:
        /*003c*/ 	.word	0x00000000
        /*0040*/ 	.short	0x0004
        /*0042*/ 	.short	0x0020
        /*0044*/ 	.byte	0x00, 0xf4, 0x21, 0x00


	//----- nvinfo : EIATTR_KPARAM_INFO
	.align		4
.L_19:
        /*0048*/ 	.byte	0x04, 0x17
        /*004a*/ 	.short	(.L_21 - .L_20)
.L_20:
        /*004c*/ 	.word	0x00000000
        /*0050*/ 	.short	0x0003
        /*0052*/ 	.short	0x0018
        /*0054*/ 	.byte	0x00, 0xf4, 0x21, 0x00


	//----- nvinfo : EIATTR_KPARAM_INFO
	.align		4
.L_21:
        /*0058*/ 	.byte	0x04, 0x17
        /*005a*/ 	.short	(.L_23 - .L_22)
.L_22:
        /*005c*/ 	.word	0x00000000
        /*0060*/ 	.short	0x0002
        /*0062*/ 	.short	0x0010
        /*0064*/ 	.byte	0x00, 0xf4, 0x21, 0x00


	//----- nvinfo : EIATTR_KPARAM_INFO
	.align		4
.L_23:
        /*0068*/ 	.byte	0x04, 0x17
        /*006a*/ 	.short	(.L_25 - .L_24)
.L_24:
        /*006c*/ 	.word	0x00000000
        /*0070*/ 	.short	0x0001
        /*0072*/ 	.short	0x0008
        /*0074*/ 	.byte	0x00, 0xf4, 0x21, 0x00


	//----- nvinfo : EIATTR_KPARAM_INFO
	.align		4
.L_25:
        /*0078*/ 	.byte	0x04, 0x17
        /*007a*/ 	.short	(.L_27 - .L_26)
.L_26:
        /*007c*/ 	.word	0x00000000
        /*0080*/ 	.short	0x0000
        /*0082*/ 	.short	0x0000
        /*0084*/ 	.byte	0x00, 0xf4, 0x21, 0x00


	//----- nvinfo : EIATTR_SPARSE_MMA_MASK
	.align		4
.L_27:
        /*0088*/ 	.byte	0x03, 0x50
        /*008a*/ 	.short	0x0000


	//----- nvinfo : EIATTR_MAXREG_COUNT
	.align		4
        /*008c*/ 	.byte	0x03, 0x1b
        /*008e*/ 	.short	0x00ff


	//----- nvinfo : EIATTR_EXIT_INSTR_OFFSETS
	.align		4
        /*0090*/ 	.byte	0x04, 0x1c
        /*0092*/ 	.short	(.L_29 - .L_28)


	//   ....[0]....
.L_28:
        /*0094*/ 	.word	0x000006e0


	//----- nvinfo : EIATTR_REQNTID
	.align		4
.L_29:
        /*0098*/ 	.byte	0x04, 0x10
        /*009a*/ 	.short	(.L_31 - .L_30)
.L_30:
        /*009c*/ 	.word	0x00000080
        /*00a0*/ 	.word	0x00000001
        /*00a4*/ 	.word	0x00000001


	//----- nvinfo : EIATTR_CBANK_PARAM_SIZE
	.align		4
.L_31:
        /*00a8*/ 	.byte	0x03, 0x19
        /*00aa*/ 	.short	0x003c


	//----- nvinfo : EIATTR_PARAM_CBANK
	.align		4
        /*00ac*/ 	.byte	0x04, 0x0a
        /*00ae*/ 	.short	(.L_33 - .L_32)
	.align		4
.L_32:
        /*00b0*/ 	.word	index@(.nv.constant0.triton_poi_fused__native_batch_norm_legit_no_training_convolution_41)
        /*00b4*/ 	.short	0x0210
        /*00b6*/ 	.short	0x003c


	//----- nvinfo : EIATTR_SW_WAR
	.align		4
.L_33:
        /*00b8*/ 	.byte	0x04, 0x36
        /*00ba*/ 	.short	(.L_35 - .L_34)
.L_34:
        /*00bc*/ 	.word	0x00000008
.L_35:


//--------------------- .nv.callgraph             --------------------------
	.section	.nv.callgraph,"",@"SHT_CUDA_CALLGRAPH"
	.align	4
	.sectionentsize	8
	.align		4
        /*0000*/ 	.word	0x00000000
	.align		4
        /*0004*/ 	.word	0xffffffff
	.align		4
        /*0008*/ 	.word	0x00000000
	.align		4
        /*000c*/ 	.word	0xfffffffe
	.align		4
        /*0010*/ 	.word	0x00000000
	.align		4
        /*0014*/ 	.word	0xfffffffd
	.align		4
        /*0018*/ 	.word	0x00000000
	.align		4
        /*001c*/ 	.word	0xfffffffc


//--------------------- .nv.constant4             --------------------------
	.section	.nv.constant4,"a",@progbits
	.align	8
	.align		8
.nv.constant4:
        /*0000*/ 	.dword	_$_str
	.align		8
        /*0008*/ 	.dword	_$_str_$_2


//--------------------- .text.triton_poi_fused__native_batch_norm_legit_no_training_convolution_41 --------------------------
	.section	.text.triton_poi_fused__native_batch_norm_legit_no_training_convolution_41,"ax",@progbits
	.align	128
        .global         triton_poi_fused__native_batch_norm_legit_no_training_convolution_41
        .type           triton_poi_fused__native_batch_norm_legit_no_training_convolution_41,@function
        .size           triton_poi_fused__native_batch_norm_legit_no_training_convolution_41,(.L_x_1 - triton_poi_fused__native_batch_norm_legit_no_training_convolution_41)
        .other          triton_poi_fused__native_batch_norm_legit_no_training_convolution_41,@"STO_CUDA_ENTRY STV_DEFAULT"
triton_poi_fused__native_batch_norm_legit_no_training_convolution_41:
.text.triton_poi_fused__native_batch_norm_legit_no_training_convolution_41:
[----:B------:R-:W-:Y:S01]  /*0000*/  LDC R1, c[0x0][0x28] ;  /* 0x00000a00ff017b82 */ /* 0x000fe20000000800 */
[----:B------:R-:W1:Y:S07]  /*0010*/  S2R R0, SR_TID.X ;  /* 0x0000000000007919 */ /* 0x000e6e0000002100 */
[----:B------:R-:W2:Y:S01]  /*0020*/  LDC.64 R16, c[0x0][0x228] ;  /* 0x00008a00ff107b82 */ /* 0x000ea20000000a00 */
[----:B------:R-:W-:Y:S01]  /*0030*/  ULDC.64 UR4, c[0x0][0x208] ;  /* 0x0000820000047ab9 */ /* 0x000fe20000000a00 */
[----:B------:R-:W3:Y:S06]  /*0040*/  S2R R3, SR_CTAID.X ;  /* 0x0000000000037919 */ /* 0x000eec0000002500 */
[----:B------:R-:W4:Y:S08]  /*0050*/  LDC.64 R8, c[0x0][0x218] ;  /* 0x00008600ff087b82 */ /* 0x000f300000000a00 */
[----:B------:R-:W5:Y:S08]  /*0060*/  LDC.64 R26, c[0x0][0x210] ;  /* 0x00008400ff1a7b82 */ /* 0x000f700000000a00 */
[----:B------:R-:W5:Y:S01]  /*0070*/  LDC.64 R20, c[0x0][0x220] ;  /* 0x00008800ff147b82 */ /* 0x000f620000000a00 */
[----:B-1----:R-:W-:-:S02]  /*0080*/  SHF.L.U32 R0, R0, 0x2, RZ ;  /* 0x0000000200007819 */ /* 0x002fc400000006ff */
[----:B---3--:R-:W-:Y:S02]  /*0090*/  SHF.R.S32.HI R2, RZ, 0x15, R3 ;  /* 0x00000015ff027819 */ /* 0x008fe40000011403 */
[----:B------:R-:W-:Y:S02]  /*00a0*/  LOP3.LUT R0, R0, 0x1fc, RZ, 0xc0, !PT ;  /* 0x000001fc00007812 */ /* 0x000fe400078ec0ff */
[----:B------:R-:W-:Y:S02]  /*00b0*/  SGXT R2, R2, 0x1 ;  /* 0x000000010202781a */ /* 0x000fe40000000200 */
[----:B------:R-:W-:-:S04]  /*00c0*/  LEA R3, R3, R0, 0xa ;  /* 0x0000000003037211 */ /* 0x000fc800078e50ff */
[----:B------:R-:W-:-:S04]  /*00d0*/  LEA.HI R2, R2, R3, RZ, 0x3 ;  /* 0x0000000302027211 */ /* 0x000fc800078f18ff */
[----:B------:R-:W-:-:S04]  /*00e0*/  LOP3.LUT R2, R2, 0xfffffff8, RZ, 0xc0, !PT ;  /* 0xfffffff802027812 */ /* 0x000fc800078ec0ff */
[----:B------:R-:W-:-:S05]  /*00f0*/  IADD3 R24, R3, -R2, RZ ;  /* 0x8000000203187210 */ /* 0x000fca0007ffe0ff */
[----:B--2---:R-:W-:-:S06]  /*0100*/  IMAD.WIDE R16, R24, 0x4, R16 ;  /* 0x0000000418107825 */ /* 0x004fcc00078e0210 */
[----:B------:R-:W2:Y:S01]  /*0110*/  LDG.E.EL.128 R16, desc[UR4][R16.64] ;  /* 0x0000000410107981 */ /* 0x000ea2000c2e1d00 */
[----:B----4-:R-:W-:-:S04]  /*0120*/  IMAD.WIDE R8, R24, 0x4, R8 ;  /* 0x0000000418087825 */ /* 0x010fc800078e0208 */
[----:B-----5:R-:W-:Y:S02]  /*0130*/  IMAD.WIDE R26, R3, 0x4, R26 ;  /* 0x00000004031a7825 */ /* 0x020fe400078e021a */
[----:B------:R-:W3:Y:S04]  /*0140*/  LDG.E.EL.128 R8, desc[UR4][R8.64] ;  /* 0x0000000408087981 */ /* 0x000ee8000c2e1d00 */
[----:B------:R-:W3:Y:S04]  /*0150*/  LDG.E.128 R4, desc[UR4][R26.64+0x800] ;  /* 0x000800041a047981 */ /* 0x000ee8000c1e1d00 */
[----:B------:R-:W4:Y:S01]  /*0160*/  LDG.E.128 R12, desc[UR4][R26.64] ;  /* 0x000000041a0c7981 */ /* 0x000f22000c1e1d00 */
[----:B0-----:R-:W-:-:S06]  /*0170*/  IMAD.WIDE R20, R24, 0x4, R20 ;  /* 0x0000000418147825 */ /* 0x001fcc00078e0214 */
[----:B------:R-:W5:Y:S01]  /*0180*/  LDG.E.EL.128 R20, desc[UR4][R20.64] ;  /* 0x0000000414147981 */ /* 0x000f62000c2e1d00 */
[----:B--2---:R-:W-:-:S04]  /*0190*/  FADD R25, R16, 9.9999997473787516356e-06 ;  /* 0x3727c5ac10197421 */ /* 0x004fc80000000000 */
[----:B------:R-:W0:Y:S01]  /*01a0*/  MUFU.SQRT R0, R25 ;  /* 0x0000001900007308 */ /* 0x000e220000002000 */
[----:B------:R-:W-:Y:S01]  /*01b0*/  FADD R2, R18, 9.9999997473787516356e-06 ;  /* 0x3727c5ac12027421 */ /* 0x000fe20000000000 */
[----:B------:R-:W-:-:S06]  /*01c0*/  FADD R19, R19, 9.9999997473787516356e-06 ;  /* 0x3727c5ac13137421 */ /* 0x000fcc0000000000 */
[----:B------:R-:W1:Y:S08]  /*01d0*/  MUFU.SQRT R2, R2 ;  /* 0x0000000200027308 */ /* 0x000e700000002000 */
[----:B------:R-:W2:Y:S01]  /*01e0*/  MUFU.SQRT R19, R19 ;  /* 0x0000001300137308 */ /* 0x000ea20000002000 */
[C---:B0-----:R-:W-:Y:S01]  /*01f0*/  FSETP.GT.AND P6, PT, R0.reuse, 8.50705917302346158658e+37, PT ;  /* 0x7e8000000000780b */ /* 0x041fe20003fc4000 */
[----:B------:R-:W-:Y:S01]  /*0200*/  HFMA2.MMA R18, -RZ, RZ, 1.625, 0 ;  /* 0x3e800000ff127435 */ /* 0x000fe200000001ff */
[----:B------:R-:W-:Y:S01]  /*0210*/  FSETP.GEU.AND P5, PT, R0, 1.175494350822287508e-38, PT ;  /* 0x008000000000780b */ /* 0x000fe20003fae000 */
[----:B------:R-:W-:Y:S01]  /*0220*/  FADD R17, R17, 9.9999997473787516356e-06 ;  /* 0x3727c5ac11117421 */ /* 0x000fe20000000000 */
[----:B-1----:R-:W-:-:S03]  /*0230*/  FSETP.GT.AND P2, PT, R2, 8.50705917302346158658e+37, PT ;  /* 0x7e8000000200780b */ /* 0x002fc60003f44000 */
[----:B------:R-:W0:Y:S01]  /*0240*/  MUFU.SQRT R16, R17 ;  /* 0x0000001100107308 */ /* 0x000e220000002000 */
[----:B------:R-:W-:-:S03]  /*0250*/  FSETP.GEU.AND P0, PT, R2, 1.175494350822287508e-38, PT ;  /* 0x008000000200780b */ /* 0x000fc60003f0e000 */
[----:B------:R-:W-:Y:S02]  /*0260*/  FSEL R25, R18, 1, P6 ;  /* 0x3f80000012197808 */ /* 0x000fe40003000000 */
[----:B------:R-:W-:Y:S01]  /*0270*/  @P6 FMUL R0, R0, 0.25 ;  /* 0x3e80000000006820 */ /* 0x000fe20000400000 */
[C---:B--2---:R-:W-:Y:S02]  /*0280*/  FSETP.GT.AND P1, PT, R19.reuse, 8.50705917302346158658e+37, PT ;  /* 0x7e8000001300780b */ /* 0x044fe40003f24000 */
[----:B------:R-:W-:Y:S01]  /*0290*/  FSETP.GEU.AND P6, PT, R19, 1.175494350822287508e-38, PT ;  /* 0x008000001300780b */ /* 0x000fe20003fce000 */
[----:B------:R-:W-:Y:S01]  /*02a0*/  @!P5 FMUL R0, R0, 16777216 ;  /* 0x4b8000000000d820 */ /* 0x000fe20000400000 */
[----:B------:R-:W-:-:S05]  /*02b0*/  @P2 FMUL R2, R2, 0.25 ;  /* 0x3e80000002022820 */ /* 0x000fca0000400000 */
[----:B------:R-:W1:Y:S01]  /*02c0*/  MUFU.RCP R0, R0 ;  /* 0x0000000000007308 */ /* 0x000e620000001000 */
[----:B0-----:R-:W-:-:S03]  /*02d0*/  FSETP.GT.AND P4, PT, R16, 8.50705917302346158658e+37, PT ;  /* 0x7e8000001000780b */ /* 0x001fc60003f84000 */
[----:B------:R-:W-:Y:S01]  /*02e0*/  @P1 FMUL R19, R19, 0.25 ;  /* 0x3e80000013131820 */ /* 0x000fe20000400000 */
[----:B------:R-:W-:Y:S01]  /*02f0*/  @!P0 FMUL R2, R2, 16777216 ;  /* 0x4b80000002028820 */ /* 0x000fe20000400000 */
[----:B------:R-:W-:Y:S02]  /*0300*/  FSETP.GEU.AND P3, PT, R16, 1.175494350822287508e-38, PT ;  /* 0x008000001000780b */ /* 0x000fe40003f6e000 */
[----:B------:R-:W-:Y:S01]  /*0310*/  @!P6 FMUL R19, R19, 16777216 ;  /* 0x4b8000001313e820 */ /* 0x000fe20000400000 */
[----:B------:R-:W-:Y:S02]  /*0320*/  @!P5 FMUL R25, R25, 16777216 ;  /* 0x4b8000001919d820 */ /* 0x000fe40000400000 */
[----:B------:R-:W0:Y:S01]  /*0330*/  MUFU.RCP R2, R2 ;  /* 0x0000000200027308 */ /* 0x000e220000001000 */
[----:B------:R-:W-:Y:S01]  /*0340*/  FSEL R28, R18, 1, P4 ;  /* 0x3f800000121c7808 */ /* 0x000fe20002000000 */
[----:B-1----:R-:W-:-:S06]  /*0350*/  FMUL R0, R0, R25 ;  /* 0x0000001900007220 */ /* 0x002fcc0000400000 */
[----:B------:R-:W1:Y:S01]  /*0360*/  MUFU.RCP R19, R19 ;  /* 0x0000001300137308 */ /* 0x000e620000001000 */
[----:B------:R-:W-:Y:S01]  /*0370*/  FSEL R25, R18, 1, P2 ;  /* 0x3f80000012197808 */ /* 0x000fe20001000000 */
[----:B------:R-:W-:Y:S01]  /*0380*/  @P4 FMUL R16, R16, 0.25 ;  /* 0x3e80000010104820 */ /* 0x000fe20000400000 */
[----:B------:R-:W-:-:S03]  /*0390*/  FSEL R18, R18, 1, P1 ;  /* 0x3f80000012127808 */ /* 0x000fc60000800000 */
[----:B------:R-:W-:Y:S01]  /*03a0*/  @!P3 FMUL R16, R16, 16777216 ;  /* 0x4b8000001010b820 */ /* 0x000fe20000400000 */
[----:B------:R-:W-:Y:S01]  /*03b0*/  @!P0 FMUL R25, R25, 16777216 ;  /* 0x4b80000019198820 */ /* 0x000fe20000400000 */
[----:B------:R-:W-:Y:S01]  /*03c0*/  @!P6 FMUL R18, R18, 16777216 ;  /* 0x4b8000001212e820 */ /* 0x000fe20000400000 */
[--C-:B---3--:R-:W-:Y:S01]  /*03d0*/  FADD R7, R7, R11.reuse ;  /* 0x0000000b07077221 */ /* 0x108fe20000000000 */
[----:B------:R0:W2:Y:S01]  /*03e0*/  MUFU.RCP R17, R16 ;  /* 0x0000001000117308 */ /* 0x0000a20000001000 */
[--C-:B------:R-:W-:Y:S01]  /*03f0*/  FADD R6, R6, R10.reuse ;  /* 0x0000000a06067221 */ /* 0x100fe20000000000 */
[----:B----4-:R-:W-:Y:S01]  /*0400*/  FADD R11, R15, R11 ;  /* 0x0000000b0f0b7221 */ /* 0x010fe20000000000 */
[----:B------:R-:W-:Y:S02]  /*0410*/  FADD R10, R14, R10 ;  /* 0x0000000a0e0a7221 */ /* 0x000fe40000000000 */
[----:B------:R-:W3:Y:S01]  /*0420*/  LDC.64 R14, c[0x0][0x230] ;  /* 0x00008c00ff0e7b82 */ /* 0x000ee20000000a00 */
[----:B0-----:R-:W-:Y:S01]  /*0430*/  FMUL R16, R2, R25 ;  /* 0x0000001902107220 */ /* 0x001fe20000400000 */
[----:B-1----:R-:W-:-:S06]  /*0440*/  FMUL R2, R19, R18 ;  /* 0x0000001213027220 */ /* 0x002fcc0000400000 */
[----:B------:R-:W0:Y:S01]  /*0450*/  LDC.64 R18, c[0x0][0x238] ;  /* 0x00008e00ff127b82 */ /* 0x000e220000000a00 */
[----:B------:R-:W-:Y:S01]  /*0460*/  @!P3 FMUL R28, R28, 16777216 ;  /* 0x4b8000001c1cb820 */ /* 0x000fe20000400000 */
[--C-:B------:R-:W-:Y:S01]  /*0470*/  FADD R5, R5, R9.reuse ;  /* 0x0000000905057221 */ /* 0x100fe20000000000 */
[----:B------:R-:W-:Y:S01]  /*0480*/  FADD R9, R13, R9 ;  /* 0x000000090d097221 */ /* 0x000fe20000000000 */
[--C-:B------:R-:W-:Y:S01]  /*0490*/  FADD R4, R4, R8.reuse ;  /* 0x0000000804047221 */ /* 0x100fe20000000000 */
[----:B------:R-:W-:Y:S01]  /*04a0*/  FADD R8, R12, R8 ;  /* 0x000000080c087221 */ /* 0x000fe20000000000 */
[----:B--2---:R-:W-:Y:S01]  /*04b0*/  FMUL R17, R17, R28 ;  /* 0x0000001c11117220 */ /* 0x004fe20000400000 */
[C---:B-----5:R-:W-:Y:S01]  /*04c0*/  FADD R25, -R22.reuse, R10 ;  /* 0x0000000a16197221 */ /* 0x060fe20000000100 */
[----:B------:R-:W-:Y:S01]  /*04d0*/  FADD R29, -R22, R6 ;  /* 0x00000006161d7221 */ /* 0x000fe20000000100 */
[----:B------:R-:W-:Y:S02]  /*04e0*/  FADD R22, -R21, R9 ;  /* 0x0000000915167221 */ /* 0x000fe40000000100 */
[----:B------:R-:W-:Y:S01]  /*04f0*/  FMUL R25, R25, R16 ;  /* 0x0000001019197220 */ /* 0x000fe20000400000 */
[----:B---3--:R-:W-:-:S04]  /*0500*/  IMAD.WIDE R12, R24, 0x4, R14 ;  /* 0x00000004180c7825 */ /* 0x008fc800078e020e */
[----:B------:R-:W-:Y:S01]  /*0510*/  FMUL R29, R29, R16 ;  /* 0x000000101d1d7220 */ /* 0x000fe20000400000 */
[----:B------:R-:W-:Y:S01]  /*0520*/  FMUL R22, R22, R17 ;  /* 0x0000001116167220 */ /* 0x000fe20000400000 */
[----:B------:R-:W2:Y:S01]  /*0530*/  LDG.E.EL.128 R12, desc[UR4][R12.64] ;  /* 0x000000040c0c7981 */ /* 0x000ea2000c2e1d00 */
[----:B0-----:R-:W-:-:S04]  /*0540*/  IMAD.WIDE R18, R24, 0x4, R18 ;  /* 0x0000000418127825 */ /* 0x001fc800078e0212 */
[----:B------:R-:W-:-:S04]  /*0550*/  FADD R24, -R21, R5 ;  /* 0x0000000515187221 */ /* 0x000fc80000000100 */
[----:B------:R-:W-:Y:S02]  /*0560*/  FMUL R24, R24, R17 ;  /* 0x0000001118187220 */ /* 0x000fe40000400000 */
[----:B------:R-:W2:Y:S04]  /*0570*/  LDG.E.EL.128 R16, desc[UR4][R18.64] ;  /* 0x0000000412107981 */ /* 0x000ea8000c2e1d00 */
[----:B------:R-:W-:Y:S04]  /*0580*/  STG.E.128 desc[UR4][R26.64], R8 ;  /* 0x000000081a007986 */ /* 0x000fe8000c101d04 */
[----:B------:R-:W-:Y:S01]  /*0590*/  STG.E.128 desc[UR4][R26.64+0x800], R4 ;  /* 0x000800041a007986 */ /* 0x000fe2000c101d04 */
[C-C-:B--2---:R-:W-:Y:S01]  /*05a0*/  FFMA R21, R13.reuse, R22, R17.reuse ;  /* 0x000000160d157223 */ /* 0x144fe20000000011 */
[----:B------:R-:W-:Y:S01]  /*05b0*/  FFMA R13, R13, R24, R17 ;  /* 0x000000180d0d7223 */ /* 0x000fe20000000011 */
[----:B------:R-:W-:-:S02]  /*05c0*/  FFMA R22, R14, R25, R18 ;  /* 0x000000190e167223 */ /* 0x000fc40000000012 */
[----:B------:R-:W0:Y:S01]  /*05d0*/  LDC.64 R24, c[0x0][0x240] ;  /* 0x00009000ff187b82 */ /* 0x000e220000000a00 */
[----:B------:R-:W-:Y:S01]  /*05e0*/  FFMA R14, R14, R29, R18 ;  /* 0x0000001d0e0e7223 */ /* 0x000fe20000000012 */
[C---:B------:R-:W-:Y:S01]  /*05f0*/  FADD R29, -R20.reuse, R8 ;  /* 0x00000008141d7221 */ /* 0x040fe20000000100 */
[----:B------:R-:W-:-:S03]  /*0600*/  FADD R17, -R20, R4 ;  /* 0x0000000414117221 */ /* 0x000fc60000000100 */
[-C--:B------:R-:W-:Y:S01]  /*0610*/  FMUL R29, R29, R0.reuse ;  /* 0x000000001d1d7220 */ /* 0x080fe20000400000 */
[----:B------:R-:W-:Y:S01]  /*0620*/  FMUL R17, R17, R0 ;  /* 0x0000000011117220 */ /* 0x000fe20000400000 */
[C---:B------:R-:W-:Y:S01]  /*0630*/  FADD R0, -R23.reuse, R11 ;  /* 0x0000000b17007221 */ /* 0x040fe20000000100 */
[----:B------:R-:W-:-:S03]  /*0640*/  FADD R23, -R23, R7 ;  /* 0x0000000717177221 */ /* 0x000fc60000000100 */
[-C--:B------:R-:W-:Y:S01]  /*0650*/  FMUL R0, R0, R2.reuse ;  /* 0x0000000200007220 */ /* 0x080fe20000400000 */
[----:B------:R-:W-:Y:S01]  /*0660*/  FMUL R2, R23, R2 ;  /* 0x0000000217027220 */ /* 0x000fe20000400000 */
[C-C-:B------:R-:W-:Y:S01]  /*0670*/  FFMA R20, R12.reuse, R29, R16.reuse ;  /* 0x0000001d0c147223 */ /* 0x140fe20000000010 */
[----:B------:R-:W-:Y:S01]  /*0680*/  FFMA R12, R12, R17, R16 ;  /* 0x000000110c0c7223 */ /* 0x000fe20000000010 */
[C-C-:B------:R-:W-:Y:S01]  /*0690*/  FFMA R23, R15.reuse, R0, R19.reuse ;  /* 0x000000000f177223 */ /* 0x140fe20000000013 */
[----:B------:R-:W-:Y:S01]  /*06a0*/  FFMA R15, R15, R2, R19 ;  /* 0x000000020f0f7223 */ /* 0x000fe20000000013 */
[----:B0-----:R-:W-:-:S05]  /*06b0*/  IMAD.WIDE R24, R3, 0x4, R24 ;  /* 0x0000000403187825 */ /* 0x001fca00078e0218 */
[----:B------:R-:W-:Y:S04]  /*06c0*/  STG.E.128 desc[UR4][R24.64], R20 ;  /* 0x0000001418007986 */ /* 0x000fe8000c101d04 */
[----:B------:R-:W-:Y:S01]  /*06d0*/  STG.E.128 desc[UR4][R24.64+0x800], R12 ;  /* 0x0008000c18007986 */ /* 0x000fe2000c101d04 */
[----:B------:R-:W-:Y:S05]  /*06e0*/  EXIT ;  /* 0x000000000000794d */ /* 0x000fea0003800000 */
.L_x_0:
[----:B------:R-:W-:-:S00]  /*06f0*/  BRA `(.L_x_0) ;  /* 0xfffffffc00fc7947 */ /* 0x000fc0000383ffff */
[----:B------:R-:W-:-:S00]  /*0700*/  NOP ;  /* 0x0000000000007918 */ /* 0x000fc00000000000 */
[----:B------:R-:W-:-:S00]  /*0710*/  NOP ;  /* 0x0000000000007918 */ /* 0x000fc00000000000 */
[----:B------:R-:W-:-:S00]  /*0720*/  NOP ;  /* 0x0000000000007918 */ /* 0x000fc00000000000 */
[----:B------:R-:W-:-:S00]  /*0730*/  NOP ;  /* 0x0000000000007918 */ /* 0x000fc00000000000 */
[----:B------:R-:W-:-:S00]  /*0740*/  NOP ;  /* 0x0000000000007918 */ /* 0x000fc00000000000 */
[----:B------:R-:W-:-:S00]  /*0750*/  NOP ;  /* 0x0000000000007918 */ /* 0x000fc00000000000 */
[----:B------:R-:W-:-:S00]  /*0760*/  NOP ;  /* 0x0000000000007918 */ /* 0x000fc00000000000 */
[----:B------:R-:W-:-:S00]  /*0770*/  NOP ;  /* 0x0000000000007918 */ /* 0x000fc00000000000 */
.L_x_1:


//--------------------- .nv.global.init           --------------------------
	.section	.nv.global.init,"aw",@progbits
.nv.global.init:
	.type		_$_str,@object
	.size		_$_str,(_$_str_$_2 - _$_str)
_$_str:
        /*0000*/ 	.byte	0x5f, 0x5f, 0x43, 0x55, 0x44, 0x41, 0x5f, 0x46, 0x54, 0x5a, 0x00
	.type		_$_str_$_2,@object
	.size		_$_str_$_2,(.L_1 - _$_str_$_2)
_$_str_$_2:
        /*000b*/ 	.byte	0x5f, 0x5f, 0x43, 0x55, 0x44, 0x41, 0x5f, 0x50, 0x52, 0x45, 0x43, 0x5f, 0x53, 0x51, 0x52, 0x54
        /*001b*/ 	.byte	0x00
.L_1:


//--------------------- .nv.constant0.triton_poi_fused__native_batch_norm_legit_no_training_convolution_41 --------------------------
	.section	.nv.constant0.triton_poi_fused__native_batch_norm_legit_no_training_convolution_41,"a",@progbits
	.sectionflags	@""
	.align	4
.nv.constant0.triton_poi_fused__native_batch_norm_legit_no_training_convolution_41:
	.zero		588
